//
// Generated by NVIDIA NVVM Compiler
//
// Compiler Build ID: CL-36424714
// Cuda compilation tools, release 13.0, V13.0.88
// Based on NVVM 20.0.0
//

.version 9.0
.target sm_100
.address_size 64

	// .globl	_Z13staticReversePii
.extern .shared .align 16 .b8 s[];

.visible .entry _Z13staticReversePii(
	.param .u64 .ptr .align 1 _Z13staticReversePii_param_0,
	.param .u32 _Z13staticReversePii_param_1
)
{
	.reg .pred 	%p<2>;
	.reg .b32 	%r<6>;
	.reg .b64 	%rd<5>;

	ld.param.u64 	%rd1, [_Z13staticReversePii_param_0];
	mov.u32 	%r1, %tid.x;
	setp.gt.u32 	%p1, %r1, 63;
	@%p1 bra 	$L__BB0_2;
	cvta.to.global.u64 	%rd2, %rd1;
	mul.wide.u32 	%rd3, %r1, 4;
	add.s64 	%rd4, %rd2, %rd3;
	ld.global.nc.u32 	%r2, [%rd4];
	shl.b32 	%r3, %r1, 2;
	mov.u32 	%r4, s;
	add.s32 	%r5, %r4, %r3;
	st.shared.u32 	[%r5], %r2;
$L__BB0_2:
	ret;

}
	// .globl	_Z15templateReverseIiEvPT_S0_
.visible .entry _Z15templateReverseIiEvPT_S0_(
	.param .u64 .ptr .align 1 _Z15templateReverseIiEvPT_S0__param_0,
	.param .u32 _Z15templateReverseIiEvPT_S0__param_1
)
{
	.reg .pred 	%p<2>;
	.reg .b32 	%r<6>;
	.reg .b64 	%rd<5>;

	ld.param.u64 	%rd1, [_Z15templateReverseIiEvPT_S0__param_0];
	mov.u32 	%r1, %tid.x;
	setp.gt.u32 	%p1, %r1, 63;
	@%p1 bra 	$L__BB1_2;
	cvta.to.global.u64 	%rd2, %rd1;
	mul.wide.u32 	%rd3, %r1, 4;
	add.s64 	%rd4, %rd2, %rd3;
	ld.global.nc.u32 	%r2, [%rd4];
	shl.b32 	%r3, %r1, 2;
	mov.u32 	%r4, s;
	add.s32 	%r5, %r4, %r3;
	st.shared.u32 	[%r5], %r2;
$L__BB1_2:
	ret;

}
	// .globl	_Z5foo_1v
.visible .entry _Z5foo_1v()
{


	ret;

}
	// .globl	_Z5foo_2v
.visible .entry _Z5foo_2v()
{


	ret;

}
	// .globl	_Z5foo_3v
.visible .entry _Z5foo_3v()
{


	ret;

}


// ===== COMPILED SASS (sm_100) =====

	.target	sm_100

	.elftype	@"ET_EXEC"


//--------------------- .note.nv.tkinfo           --------------------------
	.section	.note.nv.tkinfo,"",@"SHT_NOTE"
	.sectionflags	@"SHF_NOTE_NV_TKINFO"
	.tkinfo
        /*0018*/ 	.word	0x00000002
        /*0030*/ 	.string	""
        /*0030*/ 	.string	"ptxas"
        /*0030*/ 	.string	"Cuda compilation tools, release 13.0, V13.0.88"
        /*0030*/ 	.string	"Build cuda_13.0.r13.0/compiler.36424714_0"
        /*0030*/ 	.string	"-arch sm_100 -m 64 "



//--------------------- .note.nv.cuinfo           --------------------------
	.section	.note.nv.cuinfo,"",@"SHT_NOTE"
	.sectionflags	@"SHF_NOTE_NV_CUINFO"
        /*0018*/ 	.short	0x0002
        /*001a*/ 	.short	0x0064
        /*001c*/ 	.short	0x0082
	.zero		2


//--------------------- .nv.info                  --------------------------
	.section	.nv.info,"",@"SHT_CUDA_INFO"
	.align	4


	//----- nvinfo : EIATTR_REGCOUNT
	.align		4
        /*0000*/ 	.byte	0x04, 0x2f
        /*0002*/ 	.short	(.L_1 - .L_0)
	.align		4
.L_0:
        /*0004*/ 	.word	index@(_Z13staticReversePii)
        /*0008*/ 	.word	0x00000008


	//----- nvinfo : EIATTR_FRAME_SIZE
	.align		4
.L_1:
        /*000c*/ 	.byte	0x04, 0x11
        /*000e*/ 	.short	(.L_3 - .L_2)
	.align		4
.L_2:
        /*0010*/ 	.word	index@(_Z13staticReversePii)
        /*0014*/ 	.word	0x00000000


	//----- nvinfo : EIATTR_REGCOUNT
	.align		4
.L_3:
        /*0018*/ 	.byte	0x04, 0x2f
        /*001a*/ 	.short	(.L_5 - .L_4)
	.align		4
.L_4:
        /*001c*/ 	.word	index@(_Z15templateReverseIiEvPT_S0_)
        /*0020*/ 	.word	0x00000008


	//----- nvinfo : EIATTR_FRAME_SIZE
	.align		4
.L_5:
        /*0024*/ 	.byte	0x04, 0x11
        /*0026*/ 	.short	(.L_7 - .L_6)
	.align		4
.L_6:
        /*0028*/ 	.word	index@(_Z15templateReverseIiEvPT_S0_)
        /*002c*/ 	.word	0x00000000


	//----- nvinfo : EIATTR_REGCOUNT
	.align		4
.L_7:
        /*0030*/ 	.byte	0x04, 0x2f
        /*0032*/ 	.short	(.L_9 - .L_8)
	.align		4
.L_8:
        /*0034*/ 	.word	index@(_Z5foo_1v)
        /*0038*/ 	.word	0x00000004


	//----- nvinfo : EIATTR_FRAME_SIZE
	.align		4
.L_9:
        /*003c*/ 	.byte	0x04, 0x11
        /*003e*/ 	.short	(.L_11 - .L_10)
	.align		4
.L_10:
        /*0040*/ 	.word	index@(_Z5foo_1v)
        /*0044*/ 	.word	0x00000000


	//----- nvinfo : EIATTR_REGCOUNT
	.align		4
.L_11:
        /*0048*/ 	.byte	0x04, 0x2f
        /*004a*/ 	.short	(.L_13 - .L_12)
	.align		4
.L_12:
        /*004c*/ 	.word	index@(_Z5foo_2v)
        /*0050*/ 	.word	0x00000004


	//----- nvinfo : EIATTR_FRAME_SIZE
	.align		4
.L_13:
        /*0054*/ 	.byte	0x04, 0x11
        /*0056*/ 	.short	(.L_15 - .L_14)
	.align		4
.L_14:
        /*0058*/ 	.word	index@(_Z5foo_2v)
        /*005c*/ 	.word	0x00000000


	//----- nvinfo : EIATTR_REGCOUNT
	.align		4
.L_15:
        /*0060*/ 	.byte	0x04, 0x2f
        /*0062*/ 	.short	(.L_17 - .L_16)
	.align		4
.L_16:
        /*0064*/ 	.word	index@(_Z5foo_3v)
        /*0068*/ 	.word	0x00000004


	//----- nvinfo : EIATTR_FRAME_SIZE
	.align		4
.L_17:
        /*006c*/ 	.byte	0x04, 0x11
        /*006e*/ 	.short	(.L_19 - .L_18)
	.align		4
.L_18:
        /*0070*/ 	.word	index@(_Z5foo_3v)
        /*0074*/ 	.word	0x00000000


	//----- nvinfo : EIATTR_MIN_STACK_SIZE
	.align		4
.L_19:
        /*0078*/ 	.byte	0x04, 0x12
        /*007a*/ 	.short	(.L_21 - .L_20)
	.align		4
.L_20:
        /*007c*/ 	.word	index@(_Z5foo_3v)
        /*0080*/ 	.word	0x00000000


	//----- nvinfo : EIATTR_MIN_STACK_SIZE
	.align		4
.L_21:
        /*0084*/ 	.byte	0x04, 0x12
        /*0086*/ 	.short	(.L_23 - .L_22)
	.align		4
.L_22:
        /*0088*/ 	.word	index@(_Z5foo_2v)
        /*008c*/ 	.word	0x00000000


	//----- nvinfo : EIATTR_MIN_STACK_SIZE
	.align		4
.L_23:
        /*0090*/ 	.byte	0x04, 0x12
        /*0092*/ 	.short	(.L_25 - .L_24)
	.align		4
.L_24:
        /*0094*/ 	.word	index@(_Z5foo_1v)
        /*0098*/ 	.word	0x00000000


	//----- nvinfo : EIATTR_MIN_STACK_SIZE
	.align		4
.L_25:
        /*009c*/ 	.byte	0x04, 0x12
        /*009e*/ 	.short	(.L_27 - .L_26)
	.align		4
.L_26:
        /*00a0*/ 	.word	index@(_Z15templateReverseIiEvPT_S0_)
        /*00a4*/ 	.word	0x00000000


	//----- nvinfo : EIATTR_MIN_STACK_SIZE
	.align		4
.L_27:
        /*00a8*/ 	.byte	0x04, 0x12
        /*00aa*/ 	.short	(.L_29 - .L_28)
	.align		4
.L_28:
        /*00ac*/ 	.word	index@(_Z13staticReversePii)
        /*00b0*/ 	.word	0x00000000
.L_29:


//--------------------- .nv.compat                --------------------------
	.section	.nv.compat,"",@"SHT_CUDA_COMPAT_INFO"
	.align	4
        /*0000*/ 	.byte	0x02, 0x09, 0x00, 0x00, 0x02, 0x02, 0x01, 0x00, 0x02, 0x05, 0x05, 0x00, 0x03, 0x07, 0x01, 0x01
        /*0010*/ 	.byte	0x02, 0x03, 0x00, 0x00, 0x02, 0x06, 0x01, 0x00, 0x04, 0x0b, 0x08, 0x00, 0x09, 0x00, 0x00, 0x00
        /*0020*/ 	.byte	0x00, 0x00, 0x00, 0x00


//--------------------- .nv.info._Z5foo_3v        --------------------------
	.section	.nv.info._Z5foo_3v,"",@"SHT_CUDA_INFO"
	.sectionflags	@""
	.align	4


	//----- nvinfo : EIATTR_CUDA_API_VERSION
	.align		4
        /*0000*/ 	.byte	0x04, 0x37
        /*0002*/ 	.short	(.L_31 - .L_30)
.L_30:
        /*0004*/ 	.word	0x00000082


	//----- nvinfo : EIATTR_SPARSE_MMA_MASK
	.align		4
.L_31:
        /*0008*/ 	.byte	0x03, 0x50
        /*000a*/ 	.short	0x0000


	//----- nvinfo : EIATTR_MAXREG_COUNT
	.align		4
        /*000c*/ 	.byte	0x03, 0x1b
        /*000e*/ 	.short	0x00ff


	//----- nvinfo : EIATTR_MERCURY_ISA_VERSION
	.align		4
        /*0010*/ 	.byte	0x03, 0x5f
        /*0012*/ 	.short	0x0101


	//----- nvinfo : EIATTR_VRC_CTA_INIT_COUNT
	.align		4
        /*0014*/ 	.byte	0x02, 0x4a
	.zero		1
	.zero		1


	//----- nvinfo : EIATTR_EXIT_INSTR_OFFSETS
	.align		4
        /*0018*/ 	.byte	0x04, 0x1c
        /*001a*/ 	.short	(.L_33 - .L_32)


	//   ....[0]....
.L_32:
        /*001c*/ 	.word	0x00000010


	//----- nvinfo : EIATTR_SW_WAR
	.align		4
.L_33:
        /*0020*/ 	.byte	0x04, 0x36
        /*0022*/ 	.short	(.L_35 - .L_34)
.L_34:
        /*0024*/ 	.word	0x00000008
.L_35:


//--------------------- .nv.info._Z5foo_2v        --------------------------
	.section	.nv.info._Z5foo_2v,"",@"SHT_CUDA_INFO"
	.sectionflags	@""
	.align	4


	//----- nvinfo : EIATTR_CUDA_API_VERSION
	.align		4
        /*0000*/ 	.byte	0x04, 0x37
        /*0002*/ 	.short	(.L_37 - .L_36)
.L_36:
        /*0004*/ 	.word	0x00000082


	//----- nvinfo : EIATTR_SPARSE_MMA_MASK
	.align		4
.L_37:
        /*0008*/ 	.byte	0x03, 0x50
        /*000a*/ 	.short	0x0000


	//----- nvinfo : EIATTR_MAXREG_COUNT
	.align		4
        /*000c*/ 	.byte	0x03, 0x1b
        /*000e*/ 	.short	0x00ff


	//----- nvinfo : EIATTR_MERCURY_ISA_VERSION
	.align		4
        /*0010*/ 	.byte	0x03, 0x5f
        /*0012*/ 	.short	0x0101


	//----- nvinfo : EIATTR_VRC_CTA_INIT_COUNT
	.align		4
        /*0014*/ 	.byte	0x02, 0x4a
	.zero		1
	.zero		1


	//----- nvinfo : EIATTR_EXIT_INSTR_OFFSETS
	.align		4
        /*0018*/ 	.byte	0x04, 0x1c
        /*001a*/ 	.short	(.L_39 - .L_38)


	//   ....[0]....
.L_38:
        /*001c*/ 	.word	0x00000010


	//----- nvinfo : EIATTR_SW_WAR
	.align		4
.L_39:
        /*0020*/ 	.byte	0x04, 0x36
        /*0022*/ 	.short	(.L_41 - .L_40)
.L_40:
        /*0024*/ 	.word	0x00000008
.L_41:


//--------------------- .nv.info._Z5foo_1v        --------------------------
	.section	.nv.info._Z5foo_1v,"",@"SHT_CUDA_INFO"
	.sectionflags	@""
	.align	4


	//----- nvinfo : EIATTR_CUDA_API_VERSION
	.align		4
        /*0000*/ 	.byte	0x04, 0x37
        /*0002*/ 	.short	(.L_43 - .L_42)
.L_42:
        /*0004*/ 	.word	0x00000082


	//----- nvinfo : EIATTR_SPARSE_MMA_MASK
	.align		4
.L_43:
        /*0008*/ 	.byte	0x03, 0x50
        /*000a*/ 	.short	0x0000


	//----- nvinfo : EIATTR_MAXREG_COUNT
	.align		4
        /*000c*/ 	.byte	0x03, 0x1b
        /*000e*/ 	.short	0x00ff


	//----- nvinfo : EIATTR_MERCURY_ISA_VERSION
	.align		4
        /*0010*/ 	.byte	0x03, 0x5f
        /*0012*/ 	.short	0x0101


	//----- nvinfo : EIATTR_VRC_CTA_INIT_COUNT
	.align		4
        /*0014*/ 	.byte	0x02, 0x4a
	.zero		1
	.zero		1


	//----- nvinfo : EIATTR_EXIT_INSTR_OFFSETS
	.align		4
        /*0018*/ 	.byte	0x04, 0x1c
        /*001a*/ 	.short	(.L_45 - .L_44)


	//   ....[0]....
.L_44:
        /*001c*/ 	.word	0x00000010


	//----- nvinfo : EIATTR_SW_WAR
	.align		4
.L_45:
        /*0020*/ 	.byte	0x04, 0x36
        /*0022*/ 	.short	(.L_47 - .L_46)
.L_46:
        /*0024*/ 	.word	0x00000008
.L_47:


//--------------------- .nv.info._Z15templateReverseIiEvPT_S0_ --------------------------
	.section	.nv.info._Z15templateReverseIiEvPT_S0_,"",@"SHT_CUDA_INFO"
	.sectionflags	@""
	.align	4


	//----- nvinfo : EIATTR_CUDA_API_VERSION
	.align		4
        /*0000*/ 	.byte	0x04, 0x37
        /*0002*/ 	.short	(.L_49 - .L_48)
.L_48:
        /*0004*/ 	.word	0x00000082


	//----- nvinfo : EIATTR_KPARAM_INFO
	.align		4
.L_49:
        /*0008*/ 	.byte	0x04, 0x17
        /*000a*/ 	.short	(.L_51 - .L_50)
.L_50:
        /*000c*/ 	.word	0x00000000
        /*0010*/ 	.short	0x0001
        /*0012*/ 	.short	0x0008
        /*0014*/ 	.byte	0x00, 0xf0, 0x11, 0x00


	//----- nvinfo : EIATTR_KPARAM_INFO
	.align		4
.L_51:
        /*0018*/ 	.byte	0x04, 0x17
        /*001a*/ 	.short	(.L_53 - .L_52)
.L_52:
        /*001c*/ 	.word	0x00000000
        /*0020*/ 	.short	0x0000
        /*0022*/ 	.short	0x0000
        /*0024*/ 	.byte	0x00, 0xf5, 0x21, 0x00


	//----- nvinfo : EIATTR_SPARSE_MMA_MASK
	.align		4
.L_53:
        /*0028*/ 	.byte	0x03, 0x50
        /*002a*/ 	.short	0x0000


	//----- nvinfo : EIATTR_MAXREG_COUNT
	.align		4
        /*002c*/ 	.byte	0x03, 0x1b
        /*002e*/ 	.short	0x00ff


	//----- nvinfo : EIATTR_MERCURY_ISA_VERSION
	.align		4
        /*0030*/ 	.byte	0x03, 0x5f
        /*0032*/ 	.short	0x0101


	//----- nvinfo : EIATTR_VRC_CTA_INIT_COUNT
	.align		4
        /*0034*/ 	.byte	0x02, 0x4a
	.zero		1
	.zero		1


	//----- nvinfo : EIATTR_EXIT_INSTR_OFFSETS
	.align		4
        /*0038*/ 	.byte	0x04, 0x1c
        /*003a*/ 	.short	(.L_55 - .L_54)


	//   ....[0]....
.L_54:
        /*003c*/ 	.word	0x00000030


	//   ....[1]....
        /*0040*/ 	.word	0x000000d0


	//----- nvinfo : EIATTR_CBANK_PARAM_SIZE
	.align		4
.L_55:
        /*0044*/ 	.byte	0x03, 0x19
        /*0046*/ 	.short	0x000c


	//----- nvinfo : EIATTR_PARAM_CBANK
	.align		4
        /*0048*/ 	.byte	0x04, 0x0a
        /*004a*/ 	.short	(.L_57 - .L_56)
	.align		4
.L_56:
        /*004c*/ 	.word	index@(.nv.constant0._Z15templateReverseIiEvPT_S0_)
        /*0050*/ 	.short	0x0380
        /*0052*/ 	.short	0x000c


	//----- nvinfo : EIATTR_SW_WAR
	.align		4
.L_57:
        /*0054*/ 	.byte	0x04, 0x36
        /*0056*/ 	.short	(.L_59 - .L_58)
.L_58:
        /*0058*/ 	.word	0x00000008
.L_59:


//--------------------- .nv.info._Z13staticReversePii --------------------------
	.section	.nv.info._Z13staticReversePii,"",@"SHT_CUDA_INFO"
	.sectionflags	@""
	.align	4


	//----- nvinfo : EIATTR_CUDA_API_VERSION
	.align		4
        /*0000*/ 	.byte	0x04, 0x37
        /*0002*/ 	.short	(.L_61 - .L_60)
.L_60:
        /*0004*/ 	.word	0x00000082


	//----- nvinfo : EIATTR_KPARAM_INFO
	.align		4
.L_61:
        /*0008*/ 	.byte	0x04, 0x17
        /*000a*/ 	.short	(.L_63 - .L_62)
.L_62:
        /*000c*/ 	.word	0x00000000
        /*0010*/ 	.short	0x0001
        /*0012*/ 	.short	0x0008
        /*0014*/ 	.byte	0x00, 0xf0, 0x11, 0x00


	//----- nvinfo : EIATTR_KPARAM_INFO
	.align		4
.L_63:
        /*0018*/ 	.byte	0x04, 0x17
        /*001a*/ 	.short	(.L_65 - .L_64)
.L_64:
        /*001c*/ 	.word	0x00000000
        /*0020*/ 	.short	0x0000
        /*0022*/ 	.short	0x0000
        /*0024*/ 	.byte	0x00, 0xf5, 0x21, 0x00


	//----- nvinfo : EIATTR_SPARSE_MMA_MASK
	.align		4
.L_65:
        /*0028*/ 	.byte	0x03, 0x50
        /*002a*/ 	.short	0x0000


	//----- nvinfo : EIATTR_MAXREG_COUNT
	.align		4
        /*002c*/ 	.byte	0x03, 0x1b
        /*002e*/ 	.short	0x00ff


	//----- nvinfo : EIATTR_MERCURY_ISA_VERSION
	.align		4
        /*0030*/ 	.byte	0x03, 0x5f
        /*0032*/ 	.short	0x0101


	//----- nvinfo : EIATTR_VRC_CTA_INIT_COUNT
	.align		4
        /*0034*/ 	.byte	0x02, 0x4a
	.zero		1
	.zero		1


	//----- nvinfo : EIATTR_EXIT_INSTR_OFFSETS
	.align		4
        /*0038*/ 	.byte	0x04, 0x1c
        /*003a*/ 	.short	(.L_67 - .L_66)


	//   ....[0]....
.L_66:
        /*003c*/ 	.word	0x00000030


	//   ....[1]....
        /*0040*/ 	.word	0x000000d0


	//----- nvinfo : EIATTR_CBANK_PARAM_SIZE
	.align		4
.L_67:
        /*0044*/ 	.byte	0x03, 0x19
        /*0046*/ 	.short	0x000c


	//----- nvinfo : EIATTR_PARAM_CBANK
	.align		4
        /*0048*/ 	.byte	0x04, 0x0a
        /*004a*/ 	.short	(.L_69 - .L_68)
	.align		4
.L_68:
        /*004c*/ 	.word	index@(.nv.constant0._Z13staticReversePii)
        /*0050*/ 	.short	0x0380
        /*0052*/ 	.short	0x000c


	//----- nvinfo : EIATTR_SW_WAR
	.align		4
.L_69:
        /*0054*/ 	.byte	0x04, 0x36
        /*0056*/ 	.short	(.L_71 - .L_70)
.L_70:
        /*0058*/ 	.word	0x00000008
.L_71:


//--------------------- .nv.callgraph             --------------------------
	.section	.nv.callgraph,"",@"SHT_CUDA_CALLGRAPH"
	.align	4
	.sectionentsize	8
	.align		4
        /*0000*/ 	.word	0x00000000
	.align		4
        /*0004*/ 	.word	0xffffffff
	.align		4
        /*0008*/ 	.word	0x00000000
	.align		4
        /*000c*/ 	.word	0xfffffffe
	.align		4
        /*0010*/ 	.word	0x00000000
	.align		4
        /*0014*/ 	.word	0xfffffffd
	.align		4
        /*0018*/ 	.word	0x00000000
	.align		4
        /*001c*/ 	.word	0xfffffffc


//--------------------- .text._Z5foo_3v           --------------------------
	.section	.text._Z5foo_3v,"ax",@progbits
	.align	128
        .global         _Z5foo_3v
        .type           _Z5foo_3v,@function
        .size           _Z5foo_3v,(.L_x_5 - _Z5foo_3v)
        .other          _Z5foo_3v,@"STO_CUDA_ENTRY STV_DEFAULT"
_Z5foo_3v:
.text._Z5foo_3v:
[----:B------:R-:W-:Y:S01]  /*0000*/  LDC R1, c[0x0][0x37c] ;  /* 0x0000df00ff017b82 */ /* 0x000fe20000000800 */
[----:B------:R-:W-:Y:S05]  /*0010*/  EXIT ;  /* 0x000000000000794d */ /* 0x000fea0003800000 */
.L_x_0:
[----:B------:R-:W-:-:S00]  /*0020*/  BRA `(.L_x_0) ;  /* 0xfffffffc00fc7947 */ /* 0x000fc0000383ffff */
[----:B------:R-:W-:-:S00]  /*0030*/  NOP ;  /* 0x0000000000007918 */ /* 0x000fc00000000000 */
        /* <DEDUP_REMOVED lines=12> */
.L_x_5:


//--------------------- .text._Z5foo_2v           --------------------------
	.section	.text._Z5foo_2v,"ax",@progbits
	.align	128
        .global         _Z5foo_2v
        .type           _Z5foo_2v,@function
        .size           _Z5foo_2v,(.L_x_6 - _Z5foo_2v)
        .other          _Z5foo_2v,@"STO_CUDA_ENTRY STV_DEFAULT"
_Z5foo_2v:
.text._Z5foo_2v:
[----:B------:R-:W-:Y:S01]  /*0000*/  LDC R1, c[0x0][0x37c] ;  /* 0x0000df00ff017b82 */ /* 0x000fe20000000800 */
[----:B------:R-:W-:Y:S05]  /*0010*/  EXIT ;  /* 0x000000000000794d */ /* 0x000fea0003800000 */
.L_x_1:
        /* <DEDUP_REMOVED lines=14> */
.L_x_6:


//--------------------- .text._Z5foo_1v           --------------------------
	.section	.text._Z5foo_1v,"ax",@progbits
	.align	128
        .global         _Z5foo_1v
        .type           _Z5foo_1v,@function
        .size           _Z5foo_1v,(.L_x_7 - _Z5foo_1v)
        .other          _Z5foo_1v,@"STO_CUDA_ENTRY STV_DEFAULT"
_Z5foo_1v:
.text._Z5foo_1v:
[----:B------:R-:W-:Y:S01]  /*0000*/  LDC R1, c[0x0][0x37c] ;  /* 0x0000df00ff017b82 */ /* 0x000fe20000000800 */
[----:B------:R-:W-:Y:S05]  /*0010*/  EXIT ;  /* 0x000000000000794d */ /* 0x000fea0003800000 */
.L_x_2:
        /* <DEDUP_REMOVED lines=14> */
.L_x_7:


//--------------------- .text._Z15templateReverseIiEvPT_S0_ --------------------------
	.section	.text._Z15templateReverseIiEvPT_S0_,"ax",@progbits
	.align	128
        .global         _Z15templateReverseIiEvPT_S0_
        .type           _Z15templateReverseIiEvPT_S0_,@function
        .size           _Z15templateReverseIiEvPT_S0_,(.L_x_8 - _Z15templateReverseIiEvPT_S0_)
        .other          _Z15templateReverseIiEvPT_S0_,@"STO_CUDA_ENTRY STV_DEFAULT"
_Z15templateReverseIiEvPT_S0_:
.text._Z15templateReverseIiEvPT_S0_:
[----:B------:R-:W-:Y:S01]  /*0000*/  LDC R1, c[0x0][0x37c] ;  /* 0x0000df00ff017b82 */ /* 0x000fe20000000800 */
[----:B------:R-:W0:Y:S02]  /*0010*/  S2R R5, SR_TID.X ;  /* 0x0000000000057919 */ /* 0x000e240000002100 */
[----:B0-----:R-:W-:-:S13]  /*0020*/  ISETP.GT.U32.AND P0, PT, R5, 0x3f, PT ;  /* 0x0000003f0500780c */ /* 0x001fda0003f04070 */
[----:B------:R-:W-:Y:S05]  /*0030*/  @P0 EXIT ;  /* 0x000000000000094d */ /* 0x000fea0003800000 */
[----:B------:R-:W0:Y:S01]  /*0040*/  LDC.64 R2, c[0x0][0x380] ;  /* 0x0000e000ff027b82 */ /* 0x000e220000000a00 */
[----:B------:R-:W1:Y:S01]  /*0050*/  LDCU.64 UR4, c[0x0][0x358] ;  /* 0x00006b00ff0477ac */ /* 0x000e620008000a00 */
[----:B0-----:R-:W-:-:S06]  /*0060*/  IMAD.WIDE.U32 R2, R5, 0x4, R2 ;  /* 0x0000000405027825 */ /* 0x001fcc00078e0002 */
[----:B-1----:R-:W2:Y:S01]  /*0070*/  LDG.E.CONSTANT R2, desc[UR4][R2.64] ;  /* 0x0000000402027981 */ /* 0x002ea2000c1e9900 */
[----:B------:R-:W0:Y:S01]  /*0080*/  S2UR UR5, SR_CgaCtaId ;  /* 0x00000000000579c3 */ /* 0x000e220000008800 */
[----:B------:R-:W-:Y:S02]  /*0090*/  UMOV UR4, 0x400 ;  /* 0x0000040000047882 */ /* 0x000fe40000000000 */
[----:B0-----:R-:W-:-:S06]  /*00a0*/  ULEA UR4, UR5, UR4, 0x18 ;  /* 0x0000000405047291 */ /* 0x001fcc000f8ec0ff */
[----:B------:R-:W-:-:S05]  /*00b0*/  LEA R5, R5, UR4, 0x2 ;  /* 0x0000000405057c11 */ /* 0x000fca000f8e10ff */
[----:B--2---:R-:W-:Y:S01]  /*00c0*/  STS [R5], R2 ;  /* 0x0000000205007388 */ /* 0x004fe20000000800 */
[----:B------:R-:W-:Y:S05]  /*00d0*/  EXIT ;  /* 0x000000000000794d */ /* 0x000fea0003800000 */
.L_x_3:
        /* <DEDUP_REMOVED lines=10> */
.L_x_8:


//--------------------- .text._Z13staticReversePii --------------------------
	.section	.text._Z13staticReversePii,"ax",@progbits
	.align	128
        .global         _Z13staticReversePii
        .type           _Z13staticReversePii,@function
        .size           _Z13staticReversePii,(.L_x_9 - _Z13staticReversePii)
        .other          _Z13staticReversePii,@"STO_CUDA_ENTRY STV_DEFAULT"
_Z13staticReversePii:
.text._Z13staticReversePii:
        /* <DEDUP_REMOVED lines=14> */
.L_x_4:
        /* <DEDUP_REMOVED lines=10> */
.L_x_9:


//--------------------- .nv.shared._Z5foo_3v      --------------------------
	.section	.nv.shared._Z5foo_3v,"aw",@nobits
	.sectionflags	@""
	.align	16
	.zero		1024


//--------------------- .nv.shared.reserved.0     --------------------------
	.section	.nv.shared.reserved.0,"aw",@nobits
	.weak		__nv_reservedSMEM_offset_0_alias
	.size		__nv_reservedSMEM_offset_0_alias, 0, 64
	.other		__nv_reservedSMEM_offset_0_alias,@"STO_CUDA_RESERVED_SHARED STV_DEFAULT"
__nv_reservedSMEM_offset_0_alias:
	.zero		0
	.zero		64


//--------------------- .nv.shared._Z5foo_2v      --------------------------
	.section	.nv.shared._Z5foo_2v,"aw",@nobits
	.sectionflags	@""
	.align	16
	.zero		1024


//--------------------- .nv.shared._Z5foo_1v      --------------------------
	.section	.nv.shared._Z5foo_1v,"aw",@nobits
	.sectionflags	@""
	.align	16
	.zero		1024


//--------------------- .nv.shared._Z15templateReverseIiEvPT_S0_ --------------------------
	.section	.nv.shared._Z15templateReverseIiEvPT_S0_,"aw",@nobits
	.sectionflags	@""
	.align	16
	.zero		1024


//--------------------- .nv.shared._Z13staticReversePii --------------------------
	.section	.nv.shared._Z13staticReversePii,"aw",@nobits
	.sectionflags	@""
	.align	16
	.zero		1024


//--------------------- .nv.constant0._Z5foo_3v   --------------------------
	.section	.nv.constant0._Z5foo_3v,"a",@progbits
	.sectionflags	@""
	.align	4
.nv.constant0._Z5foo_3v:
	.zero		896


//--------------------- .nv.constant0._Z5foo_2v   --------------------------
	.section	.nv.constant0._Z5foo_2v,"a",@progbits
	.sectionflags	@""
	.align	4
.nv.constant0._Z5foo_2v:
	.zero		896


//--------------------- .nv.constant0._Z5foo_1v   --------------------------
	.section	.nv.constant0._Z5foo_1v,"a",@progbits
	.sectionflags	@""
	.align	4
.nv.constant0._Z5foo_1v:
	.zero		896


//--------------------- .nv.constant0._Z15templateReverseIiEvPT_S0_ --------------------------
	.section	.nv.constant0._Z15templateReverseIiEvPT_S0_,"a",@progbits
	.sectionflags	@""
	.align	4
.nv.constant0._Z15templateReverseIiEvPT_S0_:
	.zero		908


//--------------------- .nv.constant0._Z13staticReversePii --------------------------
	.section	.nv.constant0._Z13staticReversePii,"a",@progbits
	.sectionflags	@""
	.align	4
.nv.constant0._Z13staticReversePii:
	.zero		908


//--------------------- SYMBOLS --------------------------

	.type		.nv.reservedSmem.offset0,@object
	.size		.nv.reservedSmem.offset0,0x4
	.type		.nv.reservedSmem.cap,@object
	.size		.nv.reservedSmem.cap,0x4
